	.headerflags	@"EF_CUDA_TEXMODE_UNIFIED EF_CUDA_64BIT_ADDRESS EF_CUDA_ACCELERATORS EF_CUDA_SM90 EF_CUDA_VIRTUAL_SM(EF_CUDA_SM90)"
	.elftype	@"ET_EXEC"


//--------------------- .nv.info                  --------------------------
	.section	.nv.info,"",@"SHT_CUDA_INFO"
	.align	4


	//----- nvinfo : EIATTR_REGCOUNT
	.align		4
        /*0000*/ 	.byte	0x04, 0x2f
        /*0002*/ 	.short	(.L_1 - .L_0)
	.align		4
.L_0:
        /*0004*/ 	.word	index@(triton_poi_fused_addmm_relu_23)
        /*0008*/ 	.word	0x0000000c


	//----- nvinfo : EIATTR_MIN_STACK_SIZE
	.align		4
.L_1:
        /*000c*/ 	.byte	0x04, 0x12
        /*000e*/ 	.short	(.L_3 - .L_2)
	.align		4
.L_2:
        /*0010*/ 	.word	index@(triton_poi_fused_addmm_relu_23)
        /*0014*/ 	.word	0x00000000


	//----- nvinfo : EIATTR_FRAME_SIZE
	.align		4
.L_3:
        /*0018*/ 	.byte	0x04, 0x11
        /*001a*/ 	.short	(.L_5 - .L_4)
	.align		4
.L_4:
        /*001c*/ 	.word	index@(triton_poi_fused_addmm_relu_23)
        /*0020*/ 	.word	0x00000000


	//----- nvinfo : EIATTR_MIN_STACK_SIZE
	.align		4
.L_5:
        /*0024*/ 	.byte	0x04, 0x12
        /*0026*/ 	.short	(.L_7 - .L_6)
	.align		4
.L_6:
        /*0028*/ 	.word	index@(triton_poi_fused_addmm_relu_23)
        /*002c*/ 	.word	0x00000000
.L_7:


//--------------------- .nv.info.triton_poi_fused_addmm_relu_23 --------------------------
	.section	.nv.info.triton_poi_fused_addmm_relu_23,"",@"SHT_CUDA_INFO"
	.sectionflags	@""
	.align	4


	//----- nvinfo : EIATTR_CUDA_API_VERSION
	.align		4
        /*0000*/ 	.byte	0x04, 0x37
        /*0002*/ 	.short	(.L_9 - .L_8)
.L_8:
        /*0004*/ 	.word	0x0000007c


	//----- nvinfo : EIATTR_KPARAM_INFO
	.align		4
.L_9:
        /*0008*/ 	.byte	0x04, 0x17
        /*000a*/ 	.short	(.L_11 - .L_10)
.L_10:
        /*000c*/ 	.word	0x00000000
        /*0010*/ 	.short	0x0002
        /*0012*/ 	.short	0x0010
        /*0014*/ 	.byte	0x00, 0xf0, 0x11, 0x00


	//----- nvinfo : EIATTR_KPARAM_INFO
	.align		4
.L_11:
        /*0018*/ 	.byte	0x04, 0x17
        /*001a*/ 	.short	(.L_13 - .L_12)
.L_12:
        /*001c*/ 	.word	0x00000000
        /*0020*/ 	.short	0x0001
        /*0022*/ 	.short	0x0008
        /*0024*/ 	.byte	0x00, 0xf4, 0x21, 0x00


	//----- nvinfo : EIATTR_KPARAM_INFO
	.align		4
.L_13:
        /*0028*/ 	.byte	0x04, 0x17
        /*002a*/ 	.short	(.L_15 - .L_14)
.L_14:
        /*002c*/ 	.word	0x00000000
        /*0030*/ 	.short	0x0000
        /*0032*/ 	.short	0x0000
        /*0034*/ 	.byte	0x00, 0xf4, 0x21, 0x00


	//----- nvinfo : EIATTR_SPARSE_MMA_MASK
	.align		4
.L_15:
        /*0038*/ 	.byte	0x03, 0x50
        /*003a*/ 	.short	0x0000


	//----- nvinfo : EIATTR_MAXREG_COUNT
	.align		4
        /*003c*/ 	.byte	0x03, 0x1b
        /*003e*/ 	.short	0x00ff


	//----- nvinfo : EIATTR_EXIT_INSTR_OFFSETS
	.align		4
        /*0040*/ 	.byte	0x04, 0x1c
        /*0042*/ 	.short	(.L_17 - .L_16)


	//   ....[0]....
.L_16:
        /*0044*/ 	.word	0x00000170


	//   ....[1]....
        /*0048*/ 	.word	0x00000190


	//----- nvinfo : EIATTR_REQNTID
	.align		4
.L_17:
        /*004c*/ 	.byte	0x04, 0x10
        /*004e*/ 	.short	(.L_19 - .L_18)
.L_18:
        /*0050*/ 	.word	0x00000080
        /*0054*/ 	.word	0x00000001
        /*0058*/ 	.word	0x00000001


	//----- nvinfo : EIATTR_CBANK_PARAM_SIZE
	.align		4
.L_19:
        /*005c*/ 	.byte	0x03, 0x19
        /*005e*/ 	.short	0x0014


	//----- nvinfo : EIATTR_PARAM_CBANK
	.align		4
        /*0060*/ 	.byte	0x04, 0x0a
        /*0062*/ 	.short	(.L_21 - .L_20)
	.align		4
.L_20:
        /*0064*/ 	.word	index@(.nv.constant0.triton_poi_fused_addmm_relu_23)
        /*0068*/ 	.short	0x0210
        /*006a*/ 	.short	0x0014


	//----- nvinfo : EIATTR_SW_WAR
	.align		4
.L_21:
        /*006c*/ 	.byte	0x04, 0x36
        /*006e*/ 	.short	(.L_23 - .L_22)
.L_22:
        /*0070*/ 	.word	0x00000008
.L_23:


//--------------------- .nv.callgraph             --------------------------
	.section	.nv.callgraph,"",@"SHT_CUDA_CALLGRAPH"
	.align	4
	.sectionentsize	8
	.align		4
        /*0000*/ 	.word	0x00000000
	.align		4
        /*0004*/ 	.word	0xffffffff
	.align		4
        /*0008*/ 	.word	0x00000000
	.align		4
        /*000c*/ 	.word	0xfffffffe
	.align		4
        /*0010*/ 	.word	0x00000000
	.align		4
        /*0014*/ 	.word	0xfffffffd
	.align		4
        /*0018*/ 	.word	0x00000000
	.align		4
        /*001c*/ 	.word	0xfffffffc


//--------------------- .text.triton_poi_fused_addmm_relu_23 --------------------------
	.section	.text.triton_poi_fused_addmm_relu_23,"ax",@progbits
	.align	128
        .global         triton_poi_fused_addmm_relu_23
        .type           triton_poi_fused_addmm_relu_23,@function
        .size           triton_poi_fused_addmm_relu_23,(.L_x_1 - triton_poi_fused_addmm_relu_23)
        .other          triton_poi_fused_addmm_relu_23,@"STO_CUDA_ENTRY STV_DEFAULT"
triton_poi_fused_addmm_relu_23:
.text.triton_poi_fused_addmm_relu_23:
[----:B------:R-:W0:Y:S02]  /*0000*/  LDC R1, c[0x0][0x28] ;  /* 0x00000a00ff017b82 */ /* 0x000e240000000800 */
[----:B------:R-:W1:Y:S01]  /*0010*/  S2R R0, SR_TID.X ;  /* 0x0000000000007919 */ /* 0x000e620000002100 */
[----:B------:R-:W2:Y:S01]  /*0020*/  LDC.64 R2, c[0x0][0x210] ;  /* 0x00008400ff027b82 */ /* 0x000ea20000000a00 */
[----:B------:R-:W-:Y:S01]  /*0030*/  ULDC.64 UR4, c[0x0][0x208] ;  /* 0x0000820000047ab9 */ /* 0x000fe20000000a00 */
[----:B------:R-:W3:Y:S06]  /*0040*/  S2R R7, SR_CTAID.X ;  /* 0x0000000000077919 */ /* 0x000eec0000002500 */
[----:B------:R-:W4:Y:S01]  /*0050*/  LDC.64 R4, c[0x0][0x218] ;  /* 0x00008600ff047b82 */ /* 0x000f220000000a00 */
[----:B-1----:R-:W-:-:S02]  /*0060*/  LOP3.LUT R0, R0, 0x7f, RZ, 0xc0, !PT ;  /* 0x0000007f00007812 */ /* 0x002fc400078ec0ff */
[----:B---3--:R-:W-:-:S03]  /*0070*/  SHF.R.S32.HI R6, RZ, 0x18, R7 ;  /* 0x00000018ff067819 */ /* 0x008fc60000011407 */
[----:B------:R-:W-:Y:S01]  /*0080*/  IMAD R7, R7, 0x80, R0 ;  /* 0x0000008007077824 */ /* 0x000fe200078e0200 */
[----:B------:R-:W-:-:S03]  /*0090*/  SGXT R0, R6, 0x1 ;  /* 0x000000010600781a */ /* 0x000fc60000000200 */
[C---:B--2---:R-:W-:Y:S01]  /*00a0*/  IMAD.WIDE R2, R7.reuse, 0x4, R2 ;  /* 0x0000000407027825 */ /* 0x044fe200078e0202 */
[----:B------:R-:W-:Y:S02]  /*00b0*/  ISETP.GE.AND P1, PT, R7, 0x100, PT ;  /* 0x000001000700780c */ /* 0x000fe40003f26270 */
[----:B------:R-:W-:-:S04]  /*00c0*/  LEA.HI R0, R0, R7, RZ, 0x6 ;  /* 0x0000000700007211 */ /* 0x000fc800078f30ff */
[----:B------:R-:W-:-:S05]  /*00d0*/  LOP3.LUT R0, R0, 0xffffffc0, RZ, 0xc0, !PT ;  /* 0xffffffc000007812 */ /* 0x000fca00078ec0ff */
[----:B------:R-:W-:Y:S02]  /*00e0*/  IMAD.IADD R9, R7, 0x1, -R0 ;  /* 0x0000000107097824 */ /* 0x000fe400078e0a00 */
[----:B------:R-:W-:Y:S02]  /*00f0*/  IMAD.MOV.U32 R0, RZ, RZ, RZ ;  /* 0x000000ffff007224 */ /* 0x000fe400078e00ff */
[----:B------:R-:W-:Y:S02]  /*0100*/  IMAD.MOV.U32 R7, RZ, RZ, RZ ;  /* 0x000000ffff077224 */ /* 0x000fe400078e00ff */
[----:B----4-:R-:W-:Y:S02]  /*0110*/  IMAD.WIDE R4, R9, 0x4, R4 ;  /* 0x0000000409047825 */ /* 0x010fe400078e0204 */
[----:B------:R-:W2:Y:S04]  /*0120*/  @!P1 LDG.E R0, desc[UR4][R2.64] ;  /* 0x0000000402009981 */ /* 0x000ea8000c1e1900 */
[----:B------:R-:W2:Y:S02]  /*0130*/  @!P1 LDG.E.EL R7, desc[UR4][R4.64] ;  /* 0x0000000404079981 */ /* 0x000ea4000c2e1900 */
[----:B--2---:R-:W-:Y:S01]  /*0140*/  FADD R6, R7, R0 ;  /* 0x0000000007067221 */ /* 0x004fe20000000000 */
[----:B------:R-:W-:-:S04]  /*0150*/  FSETP.GEU.AND P0, PT, R0, -R7, PT ;  /* 0x800000070000720b */ /* 0x000fc80003f0e000 */
[----:B------:R-:W-:Y:S01]  /*0160*/  FSEL R7, R6, RZ, P0 ;  /* 0x000000ff06077208 */ /* 0x000fe20000000000 */
[----:B------:R-:W-:Y:S08]  /*0170*/  @P1 EXIT ;  /* 0x000000000000194d */ /* 0x000ff00003800000 */
[----:B------:R-:W-:Y:S01]  /*0180*/  STG.E desc[UR4][R2.64], R7 ;  /* 0x0000000702007986 */ /* 0x000fe2000c101904 */
[----:B------:R-:W-:Y:S05]  /*0190*/  EXIT ;  /* 0x000000000000794d */ /* 0x000fea0003800000 */
.L_x_0:
[----:B------:R-:W-:-:S00]  /*01a0*/  BRA `(.L_x_0) ;  /* 0xfffffffc00fc7947 */ /* 0x000fc0000383ffff */
[----:B------:R-:W-:-:S00]  /*01b0*/  NOP ;  /* 0x0000000000007918 */ /* 0x000fc00000000000 */
        /* <DEDUP_REMOVED lines=12> */
.L_x_1:


//--------------------- .nv.constant0.triton_poi_fused_addmm_relu_23 --------------------------
	.section	.nv.constant0.triton_poi_fused_addmm_relu_23,"a",@progbits
	.sectionflags	@""
	.align	4
.nv.constant0.triton_poi_fused_addmm_relu_23:
	.zero		548
